//
// Generated by NVIDIA NVVM Compiler
//
// Compiler Build ID: CL-36424714
// Cuda compilation tools, release 13.0, V13.0.88
// Based on NVVM 20.0.0
//

.version 9.0
.target sm_100
.address_size 64

	// .globl	_Z8topk_gpuPKiPii
.global .attribute(.managed) .align 4 .b8 source[4000000];
.global .attribute(.managed) .align 4 .b8 gpu_result[80];
.global .attribute(.managed) .align 4 .b8 _1_pass_result[5120];
// _ZZ8topk_gpuPKiPiiE4Smem has been demoted

.visible .entry _Z8topk_gpuPKiPii(
	.param .u64 .ptr .align 1 _Z8topk_gpuPKiPii_param_0,
	.param .u64 .ptr .align 1 _Z8topk_gpuPKiPii_param_1,
	.param .u32 _Z8topk_gpuPKiPii_param_2
)
{
	.local .align 16 .b8 	__local_depot0[80];
	.reg .b64 	%SP;
	.reg .b64 	%SPL;
	.reg .pred 	%p<148>;
	.reg .b32 	%r<269>;
	.reg .b64 	%rd<90>;
	// demoted variable
	.shared .align 4 .b8 _ZZ8topk_gpuPKiPiiE4Smem[20480];
	mov.u64 	%SPL, __local_depot0;
	ld.param.u32 	%r130, [_Z8topk_gpuPKiPii_param_2];
	add.u64 	%rd1, %SPL, 0;
	mov.b32 	%r231, -2147483648;
	st.local.v4.u32 	[%rd1], {%r231, %r231, %r231, %r231};
	st.local.v4.u32 	[%rd1+16], {%r231, %r231, %r231, %r231};
	st.local.v4.u32 	[%rd1+32], {%r231, %r231, %r231, %r231};
	st.local.v4.u32 	[%rd1+48], {%r231, %r231, %r231, %r231};
	st.local.v4.u32 	[%rd1+64], {%r231, %r231, %r231, %r231};
	mov.u32 	%r1, %tid.x;
	mov.u32 	%r132, %ntid.x;
	mov.u32 	%r133, %ctaid.x;
	mad.lo.s32 	%r226, %r132, %r133, %r1;
	setp.ge.s32 	%p1, %r226, %r130;
	mov.u32 	%r232, %r231;
	mov.u32 	%r233, %r231;
	mov.u32 	%r234, %r231;
	mov.u32 	%r235, %r231;
	mov.u32 	%r236, %r231;
	mov.u32 	%r237, %r231;
	mov.u32 	%r238, %r231;
	mov.u32 	%r239, %r231;
	mov.u32 	%r240, %r231;
	mov.u32 	%r241, %r231;
	mov.u32 	%r242, %r231;
	mov.u32 	%r243, %r231;
	mov.u32 	%r244, %r231;
	mov.u32 	%r245, %r231;
	mov.u32 	%r246, %r231;
	mov.u32 	%r247, %r231;
	mov.u32 	%r248, %r231;
	mov.u32 	%r249, %r231;
	mov.u32 	%r261, %r231;
	@%p1 bra 	$L__BB0_26;
	mov.b32 	%r261, -2147483648;
$L__BB0_2:
	ld.param.u64 	%rd85, [_Z8topk_gpuPKiPii_param_0];
	cvta.to.global.u64 	%rd8, %rd85;
	mul.wide.s32 	%rd9, %r226, 4;
	add.s64 	%rd10, %rd8, %rd9;
	ld.global.u32 	%r135, [%rd10];
	setp.eq.s32 	%p2, %r135, %r261;
	ld.local.u32 	%r136, [%rd1+4];
	setp.eq.s32 	%p3, %r135, %r136;
	or.pred  	%p4, %p2, %p3;
	ld.local.v2.u32 	{%r137, %r138}, [%rd1+8];
	setp.eq.s32 	%p5, %r135, %r137;
	or.pred  	%p6, %p4, %p5;
	setp.eq.s32 	%p7, %r135, %r138;
	or.pred  	%p8, %p6, %p7;
	ld.local.v4.u32 	{%r139, %r140, %r141, %r142}, [%rd1+16];
	setp.eq.s32 	%p9, %r135, %r139;
	or.pred  	%p10, %p8, %p9;
	setp.eq.s32 	%p11, %r135, %r140;
	or.pred  	%p12, %p10, %p11;
	setp.eq.s32 	%p13, %r135, %r141;
	or.pred  	%p14, %p12, %p13;
	setp.eq.s32 	%p15, %r135, %r142;
	or.pred  	%p16, %p14, %p15;
	ld.local.v4.u32 	{%r143, %r144, %r145, %r146}, [%rd1+32];
	setp.eq.s32 	%p17, %r135, %r143;
	or.pred  	%p18, %p16, %p17;
	setp.eq.s32 	%p19, %r135, %r144;
	or.pred  	%p20, %p18, %p19;
	setp.eq.s32 	%p21, %r135, %r145;
	or.pred  	%p22, %p20, %p21;
	setp.eq.s32 	%p23, %r135, %r146;
	or.pred  	%p24, %p22, %p23;
	ld.local.v4.u32 	{%r147, %r148, %r149, %r150}, [%rd1+48];
	setp.eq.s32 	%p25, %r135, %r147;
	or.pred  	%p26, %p24, %p25;
	setp.eq.s32 	%p27, %r135, %r148;
	or.pred  	%p28, %p26, %p27;
	setp.eq.s32 	%p29, %r135, %r149;
	or.pred  	%p30, %p28, %p29;
	setp.eq.s32 	%p31, %r135, %r150;
	or.pred  	%p32, %p30, %p31;
	ld.local.v4.u32 	{%r151, %r152, %r153, %r154}, [%rd1+64];
	setp.eq.s32 	%p33, %r135, %r151;
	or.pred  	%p34, %p32, %p33;
	setp.eq.s32 	%p35, %r135, %r152;
	or.pred  	%p36, %p34, %p35;
	setp.eq.s32 	%p37, %r135, %r153;
	or.pred  	%p38, %p36, %p37;
	setp.le.s32 	%p39, %r135, %r154;
	or.pred  	%p40, %p38, %p39;
	@%p40 bra 	$L__BB0_24;
	setp.le.s32 	%p41, %r135, %r153;
	mov.b64 	%rd87, 19;
	@%p41 bra 	$L__BB0_23;
	st.local.u32 	[%rd1+76], %r153;
	setp.le.s32 	%p42, %r135, %r152;
	mov.b64 	%rd87, 18;
	@%p42 bra 	$L__BB0_23;
	st.local.u32 	[%rd1+72], %r152;
	setp.le.s32 	%p43, %r135, %r151;
	mov.b64 	%rd87, 17;
	@%p43 bra 	$L__BB0_23;
	st.local.u32 	[%rd1+68], %r151;
	setp.le.s32 	%p44, %r135, %r150;
	mov.b64 	%rd87, 16;
	@%p44 bra 	$L__BB0_23;
	st.local.u32 	[%rd1+64], %r150;
	setp.le.s32 	%p45, %r135, %r149;
	mov.b64 	%rd87, 15;
	@%p45 bra 	$L__BB0_23;
	st.local.u32 	[%rd1+60], %r149;
	setp.le.s32 	%p46, %r135, %r148;
	mov.b64 	%rd87, 14;
	@%p46 bra 	$L__BB0_23;
	st.local.u32 	[%rd1+56], %r148;
	setp.le.s32 	%p47, %r135, %r147;
	mov.b64 	%rd87, 13;
	@%p47 bra 	$L__BB0_23;
	st.local.u32 	[%rd1+52], %r147;
	setp.le.s32 	%p48, %r135, %r146;
	mov.b64 	%rd87, 12;
	@%p48 bra 	$L__BB0_23;
	st.local.u32 	[%rd1+48], %r146;
	setp.le.s32 	%p49, %r135, %r145;
	mov.b64 	%rd87, 11;
	@%p49 bra 	$L__BB0_23;
	st.local.u32 	[%rd1+44], %r145;
	setp.le.s32 	%p50, %r135, %r144;
	mov.b64 	%rd87, 10;
	@%p50 bra 	$L__BB0_23;
	st.local.u32 	[%rd1+40], %r144;
	setp.le.s32 	%p51, %r135, %r143;
	mov.b64 	%rd87, 9;
	@%p51 bra 	$L__BB0_23;
	st.local.u32 	[%rd1+36], %r143;
	setp.le.s32 	%p52, %r135, %r142;
	mov.b64 	%rd87, 8;
	@%p52 bra 	$L__BB0_23;
	st.local.u32 	[%rd1+32], %r142;
	setp.le.s32 	%p53, %r135, %r141;
	mov.b64 	%rd87, 7;
	@%p53 bra 	$L__BB0_23;
	st.local.u32 	[%rd1+28], %r141;
	setp.le.s32 	%p54, %r135, %r140;
	mov.b64 	%rd87, 6;
	@%p54 bra 	$L__BB0_23;
	st.local.u32 	[%rd1+24], %r140;
	setp.le.s32 	%p55, %r135, %r139;
	mov.b64 	%rd87, 5;
	@%p55 bra 	$L__BB0_23;
	st.local.u32 	[%rd1+20], %r139;
	setp.le.s32 	%p56, %r135, %r138;
	mov.b64 	%rd87, 4;
	@%p56 bra 	$L__BB0_23;
	st.local.u32 	[%rd1+16], %r138;
	setp.le.s32 	%p57, %r135, %r137;
	mov.b64 	%rd87, 3;
	@%p57 bra 	$L__BB0_23;
	st.local.u32 	[%rd1+12], %r137;
	setp.le.s32 	%p58, %r135, %r136;
	mov.b64 	%rd87, 2;
	@%p58 bra 	$L__BB0_23;
	st.local.u32 	[%rd1+8], %r136;
	setp.le.s32 	%p59, %r135, %r261;
	mov.b64 	%rd87, 1;
	@%p59 bra 	$L__BB0_23;
	st.local.u32 	[%rd1+4], %r261;
	mov.u32 	%r261, %r135;
	bra.uni 	$L__BB0_24;
$L__BB0_23:
	shl.b64 	%rd30, %rd87, 2;
	add.s64 	%rd31, %rd1, %rd30;
	st.local.u32 	[%rd31], %r135;
$L__BB0_24:
	mov.u32 	%r157, %nctaid.x;
	mad.lo.s32 	%r226, %r132, %r157, %r226;
	setp.lt.s32 	%p60, %r226, %r130;
	@%p60 bra 	$L__BB0_2;
	st.local.u32 	[%rd1], %r261;
	ld.local.u32 	%r249, [%rd1+4];
	ld.local.v2.u32 	{%r248, %r247}, [%rd1+8];
	ld.local.v4.u32 	{%r246, %r245, %r244, %r243}, [%rd1+16];
	ld.local.v4.u32 	{%r242, %r241, %r240, %r239}, [%rd1+32];
	ld.local.v4.u32 	{%r238, %r237, %r236, %r235}, [%rd1+48];
	ld.local.v4.u32 	{%r234, %r233, %r232, %r231}, [%rd1+64];
$L__BB0_26:
	mov.u32 	%r159, _ZZ8topk_gpuPKiPiiE4Smem;
	mad.lo.s32 	%r160, %r1, 80, %r159;
	st.shared.u32 	[%r160], %r261;
	st.shared.u32 	[%r160+4], %r249;
	st.shared.u32 	[%r160+8], %r248;
	st.shared.u32 	[%r160+12], %r247;
	st.shared.u32 	[%r160+16], %r246;
	st.shared.u32 	[%r160+20], %r245;
	st.shared.u32 	[%r160+24], %r244;
	st.shared.u32 	[%r160+28], %r243;
	st.shared.u32 	[%r160+32], %r242;
	st.shared.u32 	[%r160+36], %r241;
	st.shared.u32 	[%r160+40], %r240;
	st.shared.u32 	[%r160+44], %r239;
	st.shared.u32 	[%r160+48], %r238;
	st.shared.u32 	[%r160+52], %r237;
	st.shared.u32 	[%r160+56], %r236;
	st.shared.u32 	[%r160+60], %r235;
	st.shared.u32 	[%r160+64], %r234;
	st.shared.u32 	[%r160+68], %r233;
	st.shared.u32 	[%r160+72], %r232;
	st.shared.u32 	[%r160+76], %r231;
	bar.sync 	0;
	mov.b32 	%r254, 128;
$L__BB0_27:
	setp.ge.u32 	%p61, %r1, %r254;
	@%p61 bra 	$L__BB0_110;
	add.s32 	%r163, %r254, %r1;
	mov.u32 	%r164, _ZZ8topk_gpuPKiPiiE4Smem;
	mad.lo.s32 	%r74, %r163, 80, %r164;
	mov.b32 	%r256, 4;
	mov.b32 	%r255, 0;
$L__BB0_29:
	add.s32 	%r165, %r74, %r255;
	ld.shared.u32 	%r80, [%r165];
	setp.eq.s32 	%p62, %r80, %r261;
	@%p62 bra 	$L__BB0_69;
	ld.local.u32 	%r81, [%rd1+4];
	setp.eq.s32 	%p63, %r80, %r81;
	@%p63 bra 	$L__BB0_69;
	ld.local.u32 	%r82, [%rd1+8];
	setp.eq.s32 	%p64, %r80, %r82;
	@%p64 bra 	$L__BB0_69;
	ld.local.u32 	%r83, [%rd1+12];
	setp.eq.s32 	%p65, %r80, %r83;
	@%p65 bra 	$L__BB0_69;
	ld.local.u32 	%r84, [%rd1+16];
	setp.eq.s32 	%p66, %r80, %r84;
	@%p66 bra 	$L__BB0_69;
	ld.local.u32 	%r85, [%rd1+20];
	setp.eq.s32 	%p67, %r80, %r85;
	@%p67 bra 	$L__BB0_69;
	ld.local.u32 	%r86, [%rd1+24];
	setp.eq.s32 	%p68, %r80, %r86;
	@%p68 bra 	$L__BB0_69;
	ld.local.u32 	%r87, [%rd1+28];
	setp.eq.s32 	%p69, %r80, %r87;
	@%p69 bra 	$L__BB0_69;
	ld.local.u32 	%r88, [%rd1+32];
	setp.eq.s32 	%p70, %r80, %r88;
	@%p70 bra 	$L__BB0_69;
	ld.local.u32 	%r89, [%rd1+36];
	setp.eq.s32 	%p71, %r80, %r89;
	@%p71 bra 	$L__BB0_69;
	ld.local.u32 	%r90, [%rd1+40];
	setp.eq.s32 	%p72, %r80, %r90;
	@%p72 bra 	$L__BB0_69;
	ld.local.u32 	%r91, [%rd1+44];
	setp.eq.s32 	%p73, %r80, %r91;
	@%p73 bra 	$L__BB0_69;
	ld.local.u32 	%r92, [%rd1+48];
	setp.eq.s32 	%p74, %r80, %r92;
	@%p74 bra 	$L__BB0_69;
	ld.local.u32 	%r93, [%rd1+52];
	setp.eq.s32 	%p75, %r80, %r93;
	@%p75 bra 	$L__BB0_69;
	ld.local.u32 	%r94, [%rd1+56];
	setp.eq.s32 	%p76, %r80, %r94;
	@%p76 bra 	$L__BB0_69;
	ld.local.u32 	%r95, [%rd1+60];
	setp.eq.s32 	%p77, %r80, %r95;
	@%p77 bra 	$L__BB0_69;
	ld.local.u32 	%r96, [%rd1+64];
	setp.eq.s32 	%p78, %r80, %r96;
	@%p78 bra 	$L__BB0_69;
	ld.local.u32 	%r97, [%rd1+68];
	setp.eq.s32 	%p79, %r80, %r97;
	@%p79 bra 	$L__BB0_69;
	ld.local.v2.u32 	{%r166, %r167}, [%rd1+72];
	setp.eq.s32 	%p80, %r80, %r166;
	setp.le.s32 	%p81, %r80, %r167;
	or.pred  	%p82, %p80, %p81;
	@%p82 bra 	$L__BB0_69;
	setp.le.s32 	%p83, %r80, %r166;
	mov.b64 	%rd88, 19;
	@%p83 bra 	$L__BB0_68;
	st.local.u32 	[%rd1+76], %r166;
	setp.le.s32 	%p84, %r80, %r97;
	mov.b64 	%rd88, 18;
	@%p84 bra 	$L__BB0_68;
	st.local.u32 	[%rd1+72], %r97;
	setp.le.s32 	%p85, %r80, %r96;
	mov.b64 	%rd88, 17;
	@%p85 bra 	$L__BB0_68;
	st.local.u32 	[%rd1+68], %r96;
	setp.le.s32 	%p86, %r80, %r95;
	mov.b64 	%rd88, 16;
	@%p86 bra 	$L__BB0_68;
	st.local.u32 	[%rd1+64], %r95;
	setp.le.s32 	%p87, %r80, %r94;
	mov.b64 	%rd88, 15;
	@%p87 bra 	$L__BB0_68;
	st.local.u32 	[%rd1+60], %r94;
	setp.le.s32 	%p88, %r80, %r93;
	mov.b64 	%rd88, 14;
	@%p88 bra 	$L__BB0_68;
	st.local.u32 	[%rd1+56], %r93;
	setp.le.s32 	%p89, %r80, %r92;
	mov.b64 	%rd88, 13;
	@%p89 bra 	$L__BB0_68;
	st.local.u32 	[%rd1+52], %r92;
	setp.le.s32 	%p90, %r80, %r91;
	mov.b64 	%rd88, 12;
	@%p90 bra 	$L__BB0_68;
	st.local.u32 	[%rd1+48], %r91;
	setp.le.s32 	%p91, %r80, %r90;
	mov.b64 	%rd88, 11;
	@%p91 bra 	$L__BB0_68;
	st.local.u32 	[%rd1+44], %r90;
	setp.le.s32 	%p92, %r80, %r89;
	mov.b64 	%rd88, 10;
	@%p92 bra 	$L__BB0_68;
	st.local.u32 	[%rd1+40], %r89;
	setp.le.s32 	%p93, %r80, %r88;
	mov.b64 	%rd88, 9;
	@%p93 bra 	$L__BB0_68;
	st.local.u32 	[%rd1+36], %r88;
	setp.le.s32 	%p94, %r80, %r87;
	mov.b64 	%rd88, 8;
	@%p94 bra 	$L__BB0_68;
	st.local.u32 	[%rd1+32], %r87;
	setp.le.s32 	%p95, %r80, %r86;
	mov.b64 	%rd88, 7;
	@%p95 bra 	$L__BB0_68;
	st.local.u32 	[%rd1+28], %r86;
	setp.le.s32 	%p96, %r80, %r85;
	mov.b64 	%rd88, 6;
	@%p96 bra 	$L__BB0_68;
	st.local.u32 	[%rd1+24], %r85;
	setp.le.s32 	%p97, %r80, %r84;
	mov.b64 	%rd88, 5;
	@%p97 bra 	$L__BB0_68;
	st.local.u32 	[%rd1+20], %r84;
	setp.le.s32 	%p98, %r80, %r83;
	mov.b64 	%rd88, 4;
	@%p98 bra 	$L__BB0_68;
	st.local.u32 	[%rd1+16], %r83;
	setp.le.s32 	%p99, %r80, %r82;
	mov.b64 	%rd88, 3;
	@%p99 bra 	$L__BB0_68;
	st.local.u32 	[%rd1+12], %r82;
	setp.le.s32 	%p100, %r80, %r81;
	mov.b64 	%rd88, 2;
	@%p100 bra 	$L__BB0_68;
	st.local.u32 	[%rd1+8], %r81;
	setp.le.s32 	%p101, %r80, %r261;
	mov.b64 	%rd88, 1;
	@%p101 bra 	$L__BB0_68;
	st.local.u32 	[%rd1+4], %r261;
	mov.u32 	%r261, %r80;
	bra.uni 	$L__BB0_69;
$L__BB0_68:
	shl.b64 	%rd51, %rd88, 2;
	add.s64 	%rd52, %rd1, %rd51;
	st.local.u32 	[%rd52], %r80;
$L__BB0_69:
	add.s32 	%r169, %r74, %r256;
	ld.shared.u32 	%r101, [%r169];
	setp.eq.s32 	%p102, %r101, %r261;
	@%p102 bra 	$L__BB0_109;
	ld.local.u32 	%r102, [%rd1+4];
	setp.eq.s32 	%p103, %r101, %r102;
	@%p103 bra 	$L__BB0_109;
	ld.local.u32 	%r103, [%rd1+8];
	setp.eq.s32 	%p104, %r101, %r103;
	@%p104 bra 	$L__BB0_109;
	ld.local.u32 	%r104, [%rd1+12];
	setp.eq.s32 	%p105, %r101, %r104;
	@%p105 bra 	$L__BB0_109;
	ld.local.u32 	%r105, [%rd1+16];
	setp.eq.s32 	%p106, %r101, %r105;
	@%p106 bra 	$L__BB0_109;
	ld.local.u32 	%r106, [%rd1+20];
	setp.eq.s32 	%p107, %r101, %r106;
	@%p107 bra 	$L__BB0_109;
	ld.local.u32 	%r107, [%rd1+24];
	setp.eq.s32 	%p108, %r101, %r107;
	@%p108 bra 	$L__BB0_109;
	ld.local.u32 	%r108, [%rd1+28];
	setp.eq.s32 	%p109, %r101, %r108;
	@%p109 bra 	$L__BB0_109;
	ld.local.u32 	%r109, [%rd1+32];
	setp.eq.s32 	%p110, %r101, %r109;
	@%p110 bra 	$L__BB0_109;
	ld.local.u32 	%r110, [%rd1+36];
	setp.eq.s32 	%p111, %r101, %r110;
	@%p111 bra 	$L__BB0_109;
	ld.local.u32 	%r111, [%rd1+40];
	setp.eq.s32 	%p112, %r101, %r111;
	@%p112 bra 	$L__BB0_109;
	ld.local.u32 	%r112, [%rd1+44];
	setp.eq.s32 	%p113, %r101, %r112;
	@%p113 bra 	$L__BB0_109;
	ld.local.u32 	%r113, [%rd1+48];
	setp.eq.s32 	%p114, %r101, %r113;
	@%p114 bra 	$L__BB0_109;
	ld.local.u32 	%r114, [%rd1+52];
	setp.eq.s32 	%p115, %r101, %r114;
	@%p115 bra 	$L__BB0_109;
	ld.local.u32 	%r115, [%rd1+56];
	setp.eq.s32 	%p116, %r101, %r115;
	@%p116 bra 	$L__BB0_109;
	ld.local.u32 	%r116, [%rd1+60];
	setp.eq.s32 	%p117, %r101, %r116;
	@%p117 bra 	$L__BB0_109;
	ld.local.u32 	%r117, [%rd1+64];
	setp.eq.s32 	%p118, %r101, %r117;
	@%p118 bra 	$L__BB0_109;
	ld.local.u32 	%r118, [%rd1+68];
	setp.eq.s32 	%p119, %r101, %r118;
	@%p119 bra 	$L__BB0_109;
	ld.local.v2.u32 	{%r170, %r171}, [%rd1+72];
	setp.eq.s32 	%p120, %r101, %r170;
	setp.le.s32 	%p121, %r101, %r171;
	or.pred  	%p122, %p120, %p121;
	@%p122 bra 	$L__BB0_109;
	setp.le.s32 	%p123, %r101, %r170;
	mov.b64 	%rd89, 19;
	@%p123 bra 	$L__BB0_107;
	st.local.u32 	[%rd1+76], %r170;
	setp.le.s32 	%p124, %r101, %r118;
	mov.b64 	%rd89, 18;
	@%p124 bra 	$L__BB0_107;
	st.local.u32 	[%rd1+72], %r118;
	setp.le.s32 	%p125, %r101, %r117;
	mov.b64 	%rd89, 17;
	@%p125 bra 	$L__BB0_107;
	st.local.u32 	[%rd1+68], %r117;
	setp.le.s32 	%p126, %r101, %r116;
	mov.b64 	%rd89, 16;
	@%p126 bra 	$L__BB0_107;
	st.local.u32 	[%rd1+64], %r116;
	setp.le.s32 	%p127, %r101, %r115;
	mov.b64 	%rd89, 15;
	@%p127 bra 	$L__BB0_107;
	st.local.u32 	[%rd1+60], %r115;
	setp.le.s32 	%p128, %r101, %r114;
	mov.b64 	%rd89, 14;
	@%p128 bra 	$L__BB0_107;
	st.local.u32 	[%rd1+56], %r114;
	setp.le.s32 	%p129, %r101, %r113;
	mov.b64 	%rd89, 13;
	@%p129 bra 	$L__BB0_107;
	st.local.u32 	[%rd1+52], %r113;
	setp.le.s32 	%p130, %r101, %r112;
	mov.b64 	%rd89, 12;
	@%p130 bra 	$L__BB0_107;
	st.local.u32 	[%rd1+48], %r112;
	setp.le.s32 	%p131, %r101, %r111;
	mov.b64 	%rd89, 11;
	@%p131 bra 	$L__BB0_107;
	st.local.u32 	[%rd1+44], %r111;
	setp.le.s32 	%p132, %r101, %r110;
	mov.b64 	%rd89, 10;
	@%p132 bra 	$L__BB0_107;
	st.local.u32 	[%rd1+40], %r110;
	setp.le.s32 	%p133, %r101, %r109;
	mov.b64 	%rd89, 9;
	@%p133 bra 	$L__BB0_107;
	st.local.u32 	[%rd1+36], %r109;
	setp.le.s32 	%p134, %r101, %r108;
	mov.b64 	%rd89, 8;
	@%p134 bra 	$L__BB0_107;
	st.local.u32 	[%rd1+32], %r108;
	setp.le.s32 	%p135, %r101, %r107;
	mov.b64 	%rd89, 7;
	@%p135 bra 	$L__BB0_107;
	st.local.u32 	[%rd1+28], %r107;
	setp.le.s32 	%p136, %r101, %r106;
	mov.b64 	%rd89, 6;
	@%p136 bra 	$L__BB0_107;
	st.local.u32 	[%rd1+24], %r106;
	setp.le.s32 	%p137, %r101, %r105;
	mov.b64 	%rd89, 5;
	@%p137 bra 	$L__BB0_107;
	st.local.u32 	[%rd1+20], %r105;
	setp.le.s32 	%p138, %r101, %r104;
	mov.b64 	%rd89, 4;
	@%p138 bra 	$L__BB0_107;
	st.local.u32 	[%rd1+16], %r104;
	setp.le.s32 	%p139, %r101, %r103;
	mov.b64 	%rd89, 3;
	@%p139 bra 	$L__BB0_107;
	st.local.u32 	[%rd1+12], %r103;
	setp.le.s32 	%p140, %r101, %r102;
	mov.b64 	%rd89, 2;
	@%p140 bra 	$L__BB0_107;
	st.local.u32 	[%rd1+8], %r102;
	setp.gt.s32 	%p141, %r101, %r261;
	mov.b64 	%rd89, 1;
	@%p141 bra 	$L__BB0_108;
$L__BB0_107:
	shl.b64 	%rd72, %rd89, 2;
	add.s64 	%rd73, %rd1, %rd72;
	st.local.u32 	[%rd73], %r101;
	bra.uni 	$L__BB0_109;
$L__BB0_108:
	st.local.u32 	[%rd1+4], %r261;
	mov.u32 	%r261, %r101;
$L__BB0_109:
	add.s32 	%r256, %r256, 8;
	add.s32 	%r255, %r255, 8;
	setp.ne.s32 	%p142, %r256, 84;
	@%p142 bra 	$L__BB0_29;
$L__BB0_110:
	setp.ge.u32 	%p143, %r1, %r254;
	bar.sync 	0;
	@%p143 bra 	$L__BB0_112;
	mov.u32 	%r173, _ZZ8topk_gpuPKiPiiE4Smem;
	mad.lo.s32 	%r174, %r1, 80, %r173;
	st.shared.u32 	[%r174], %r261;
	ld.local.u32 	%r175, [%rd1+4];
	st.shared.u32 	[%r174+4], %r175;
	ld.local.v2.u32 	{%r176, %r177}, [%rd1+8];
	st.shared.u32 	[%r174+8], %r176;
	st.shared.u32 	[%r174+12], %r177;
	ld.local.v4.u32 	{%r178, %r179, %r180, %r181}, [%rd1+16];
	st.shared.u32 	[%r174+16], %r178;
	st.shared.u32 	[%r174+20], %r179;
	st.shared.u32 	[%r174+24], %r180;
	st.shared.u32 	[%r174+28], %r181;
	ld.local.v4.u32 	{%r182, %r183, %r184, %r185}, [%rd1+32];
	st.shared.u32 	[%r174+32], %r182;
	st.shared.u32 	[%r174+36], %r183;
	st.shared.u32 	[%r174+40], %r184;
	st.shared.u32 	[%r174+44], %r185;
	ld.local.v4.u32 	{%r186, %r187, %r188, %r189}, [%rd1+48];
	st.shared.u32 	[%r174+48], %r186;
	st.shared.u32 	[%r174+52], %r187;
	st.shared.u32 	[%r174+56], %r188;
	st.shared.u32 	[%r174+60], %r189;
	ld.local.v4.u32 	{%r190, %r191, %r192, %r193}, [%rd1+64];
	st.shared.u32 	[%r174+64], %r190;
	st.shared.u32 	[%r174+68], %r191;
	st.shared.u32 	[%r174+72], %r192;
	st.shared.u32 	[%r174+76], %r193;
$L__BB0_112:
	bar.sync 	0;
	shr.u32 	%r129, %r254, 1;
	setp.gt.u32 	%p144, %r254, 1;
	mov.u32 	%r254, %r129;
	@%p144 bra 	$L__BB0_27;
	mov.u32 	%r194, %ntid.x;
	mov.u32 	%r195, %ctaid.x;
	mul.lo.s32 	%r196, %r194, %r195;
	setp.ge.u32 	%p145, %r196, %r130;
	setp.ne.s32 	%p146, %r1, 0;
	or.pred  	%p147, %p146, %p145;
	@%p147 bra 	$L__BB0_115;
	ld.param.u64 	%rd86, [_Z8topk_gpuPKiPii_param_1];
	cvta.to.global.u64 	%rd74, %rd86;
	mul.lo.s32 	%r198, %r195, 20;
	ld.shared.u32 	%r199, [_ZZ8topk_gpuPKiPiiE4Smem];
	mul.wide.u32 	%rd75, %r198, 4;
	add.s64 	%rd76, %rd74, %rd75;
	st.global.u32 	[%rd76], %r199;
	ld.shared.u32 	%r200, [_ZZ8topk_gpuPKiPiiE4Smem+4];
	st.global.u32 	[%rd76+4], %r200;
	ld.shared.u32 	%r201, [_ZZ8topk_gpuPKiPiiE4Smem+8];
	st.global.u32 	[%rd76+8], %r201;
	ld.shared.u32 	%r202, [_ZZ8topk_gpuPKiPiiE4Smem+12];
	st.global.u32 	[%rd76+12], %r202;
	ld.shared.u32 	%r203, [_ZZ8topk_gpuPKiPiiE4Smem+16];
	add.s32 	%r204, %r198, 4;
	mul.wide.u32 	%rd77, %r204, 4;
	add.s64 	%rd78, %rd74, %rd77;
	st.global.u32 	[%rd78], %r203;
	ld.shared.u32 	%r205, [_ZZ8topk_gpuPKiPiiE4Smem+20];
	st.global.u32 	[%rd78+4], %r205;
	ld.shared.u32 	%r206, [_ZZ8topk_gpuPKiPiiE4Smem+24];
	st.global.u32 	[%rd78+8], %r206;
	ld.shared.u32 	%r207, [_ZZ8topk_gpuPKiPiiE4Smem+28];
	st.global.u32 	[%rd78+12], %r207;
	ld.shared.u32 	%r208, [_ZZ8topk_gpuPKiPiiE4Smem+32];
	add.s32 	%r209, %r198, 8;
	mul.wide.u32 	%rd79, %r209, 4;
	add.s64 	%rd80, %rd74, %rd79;
	st.global.u32 	[%rd80], %r208;
	ld.shared.u32 	%r210, [_ZZ8topk_gpuPKiPiiE4Smem+36];
	st.global.u32 	[%rd80+4], %r210;
	ld.shared.u32 	%r211, [_ZZ8topk_gpuPKiPiiE4Smem+40];
	st.global.u32 	[%rd80+8], %r211;
	ld.shared.u32 	%r212, [_ZZ8topk_gpuPKiPiiE4Smem+44];
	st.global.u32 	[%rd80+12], %r212;
	ld.shared.u32 	%r213, [_ZZ8topk_gpuPKiPiiE4Smem+48];
	add.s32 	%r214, %r198, 12;
	mul.wide.u32 	%rd81, %r214, 4;
	add.s64 	%rd82, %rd74, %rd81;
	st.global.u32 	[%rd82], %r213;
	ld.shared.u32 	%r215, [_ZZ8topk_gpuPKiPiiE4Smem+52];
	st.global.u32 	[%rd82+4], %r215;
	ld.shared.u32 	%r216, [_ZZ8topk_gpuPKiPiiE4Smem+56];
	st.global.u32 	[%rd82+8], %r216;
	ld.shared.u32 	%r217, [_ZZ8topk_gpuPKiPiiE4Smem+60];
	st.global.u32 	[%rd82+12], %r217;
	ld.shared.u32 	%r218, [_ZZ8topk_gpuPKiPiiE4Smem+64];
	add.s32 	%r219, %r198, 16;
	mul.wide.u32 	%rd83, %r219, 4;
	add.s64 	%rd84, %rd74, %rd83;
	st.global.u32 	[%rd84], %r218;
	ld.shared.u32 	%r220, [_ZZ8topk_gpuPKiPiiE4Smem+68];
	st.global.u32 	[%rd84+4], %r220;
	ld.shared.u32 	%r221, [_ZZ8topk_gpuPKiPiiE4Smem+72];
	st.global.u32 	[%rd84+8], %r221;
	ld.shared.u32 	%r222, [_ZZ8topk_gpuPKiPiiE4Smem+76];
	st.global.u32 	[%rd84+12], %r222;
$L__BB0_115:
	bar.sync 	0;
	ret;

}


// ===== COMPILED SASS (sm_100) =====

	.target	sm_100

	.elftype	@"ET_EXEC"


//--------------------- .note.nv.tkinfo           --------------------------
	.section	.note.nv.tkinfo,"",@"SHT_NOTE"
	.sectionflags	@"SHF_NOTE_NV_TKINFO"
	.tkinfo
        /*0018*/ 	.word	0x00000002
        /*0030*/ 	.string	""
        /*0030*/ 	.string	"ptxas"
        /*0030*/ 	.string	"Cuda compilation tools, release 13.0, V13.0.88"
        /*0030*/ 	.string	"Build cuda_13.0.r13.0/compiler.36424714_0"
        /*0030*/ 	.string	"-arch sm_100 -m 64 "



//--------------------- .note.nv.cuinfo           --------------------------
	.section	.note.nv.cuinfo,"",@"SHT_NOTE"
	.sectionflags	@"SHF_NOTE_NV_CUINFO"
        /*0018*/ 	.short	0x0002
        /*001a*/ 	.short	0x0064
        /*001c*/ 	.short	0x0082
	.zero		2


//--------------------- .nv.info                  --------------------------
	.section	.nv.info,"",@"SHT_CUDA_INFO"
	.align	4


	//----- nvinfo : EIATTR_REGCOUNT
	.align		4
        /*0000*/ 	.byte	0x04, 0x2f
        /*0002*/ 	.short	(.L_4 - .L_3)
	.align		4
.L_3:
        /*0004*/ 	.word	index@(_Z8topk_gpuPKiPii)
        /*0008*/ 	.word	0x0000002e


	//----- nvinfo : EIATTR_FRAME_SIZE
	.align		4
.L_4:
        /*000c*/ 	.byte	0x04, 0x11
        /*000e*/ 	.short	(.L_6 - .L_5)
	.align		4
.L_5:
        /*0010*/ 	.word	index@(_Z8topk_gpuPKiPii)
        /*0014*/ 	.word	0x00000000


	//----- nvinfo : EIATTR_MIN_STACK_SIZE
	.align		4
.L_6:
        /*0018*/ 	.byte	0x04, 0x12
        /*001a*/ 	.short	(.L_8 - .L_7)
	.align		4
.L_7:
        /*001c*/ 	.word	index@(_Z8topk_gpuPKiPii)
        /*0020*/ 	.word	0x00000000
.L_8:


//--------------------- .nv.compat                --------------------------
	.section	.nv.compat,"",@"SHT_CUDA_COMPAT_INFO"
	.align	4
        /*0000*/ 	.byte	0x02, 0x09, 0x00, 0x00, 0x02, 0x02, 0x01, 0x00, 0x02, 0x05, 0x05, 0x00, 0x03, 0x07, 0x01, 0x01
        /*0010*/ 	.byte	0x02, 0x03, 0x00, 0x00, 0x02, 0x06, 0x01, 0x00, 0x04, 0x0b, 0x08, 0x00, 0x09, 0x00, 0x00, 0x00
        /*0020*/ 	.byte	0x00, 0x00, 0x00, 0x00


//--------------------- .nv.info._Z8topk_gpuPKiPii --------------------------
	.section	.nv.info._Z8topk_gpuPKiPii,"",@"SHT_CUDA_INFO"
	.sectionflags	@""
	.align	4


	//----- nvinfo : EIATTR_CUDA_API_VERSION
	.align		4
        /*0000*/ 	.byte	0x04, 0x37
        /*0002*/ 	.short	(.L_10 - .L_9)
.L_9:
        /*0004*/ 	.word	0x00000082


	//----- nvinfo : EIATTR_KPARAM_INFO
	.align		4
.L_10:
        /*0008*/ 	.byte	0x04, 0x17
        /*000a*/ 	.short	(.L_12 - .L_11)
.L_11:
        /*000c*/ 	.word	0x00000000
        /*0010*/ 	.short	0x0002
        /*0012*/ 	.short	0x0010
        /*0014*/ 	.byte	0x00, 0xf0, 0x11, 0x00


	//----- nvinfo : EIATTR_KPARAM_INFO
	.align		4
.L_12:
        /*0018*/ 	.byte	0x04, 0x17
        /*001a*/ 	.short	(.L_14 - .L_13)
.L_13:
        /*001c*/ 	.word	0x00000000
        /*0020*/ 	.short	0x0001
        /*0022*/ 	.short	0x0008
        /*0024*/ 	.byte	0x00, 0xf5, 0x21, 0x00


	//----- nvinfo : EIATTR_KPARAM_INFO
	.align		4
.L_14:
        /*0028*/ 	.byte	0x04, 0x17
        /*002a*/ 	.short	(.L_16 - .L_15)
.L_15:
        /*002c*/ 	.word	0x00000000
        /*0030*/ 	.short	0x0000
        /*0032*/ 	.short	0x0000
        /*0034*/ 	.byte	0x00, 0xf5, 0x21, 0x00


	//----- nvinfo : EIATTR_SPARSE_MMA_MASK
	.align		4
.L_16:
        /*0038*/ 	.byte	0x03, 0x50
        /*003a*/ 	.short	0x0000


	//----- nvinfo : EIATTR_MAXREG_COUNT
	.align		4
        /*003c*/ 	.byte	0x03, 0x1b
        /*003e*/ 	.short	0x00ff


	//----- nvinfo : EIATTR_NUM_BARRIERS
	.align		4
        /*0040*/ 	.byte	0x02, 0x4c
        /*0042*/ 	.byte	0x01
	.zero		1


	//----- nvinfo : EIATTR_MERCURY_ISA_VERSION
	.align		4
        /*0044*/ 	.byte	0x03, 0x5f
        /*0046*/ 	.short	0x0101


	//----- nvinfo : EIATTR_VRC_CTA_INIT_COUNT
	.align		4
        /*0048*/ 	.byte	0x02, 0x4a
	.zero		1
	.zero		1


	//----- nvinfo : EIATTR_EXIT_INSTR_OFFSETS
	.align		4
        /*004c*/ 	.byte	0x04, 0x1c
        /*004e*/ 	.short	(.L_18 - .L_17)


	//   ....[0]....
.L_17:
        /*0050*/ 	.word	0x00002850


	//----- nvinfo : EIATTR_CRS_STACK_SIZE
	.align		4
.L_18:
        /*0054*/ 	.byte	0x04, 0x1e
        /*0056*/ 	.short	(.L_20 - .L_19)
.L_19:
        /*0058*/ 	.word	0x00000000


	//----- nvinfo : EIATTR_CBANK_PARAM_SIZE
	.align		4
.L_20:
        /*005c*/ 	.byte	0x03, 0x19
        /*005e*/ 	.short	0x0014


	//----- nvinfo : EIATTR_PARAM_CBANK
	.align		4
        /*0060*/ 	.byte	0x04, 0x0a
        /*0062*/ 	.short	(.L_22 - .L_21)
	.align		4
.L_21:
        /*0064*/ 	.word	index@(.nv.constant0._Z8topk_gpuPKiPii)
        /*0068*/ 	.short	0x0380
        /*006a*/ 	.short	0x0014


	//----- nvinfo : EIATTR_SW_WAR
	.align		4
.L_22:
        /*006c*/ 	.byte	0x04, 0x36
        /*006e*/ 	.short	(.L_24 - .L_23)
.L_23:
        /*0070*/ 	.word	0x00000008
.L_24:


//--------------------- .nv.callgraph             --------------------------
	.section	.nv.callgraph,"",@"SHT_CUDA_CALLGRAPH"
	.align	4
	.sectionentsize	8
	.align		4
        /*0000*/ 	.word	0x00000000
	.align		4
        /*0004*/ 	.word	0xffffffff
	.align		4
        /*0008*/ 	.word	0x00000000
	.align		4
        /*000c*/ 	.word	0xfffffffe
	.align		4
        /*0010*/ 	.word	0x00000000
	.align		4
        /*0014*/ 	.word	0xfffffffd
	.align		4
        /*0018*/ 	.word	0x00000000
	.align		4
        /*001c*/ 	.word	0xfffffffc


//--------------------- .nv.constant4             --------------------------
	.section	.nv.constant4,"a",@progbits
	.align	8
	.align		8
.nv.constant4:
        /*0000*/ 	.dword	source
	.align		8
        /*0008*/ 	.dword	gpu_result
	.align		8
        /*0010*/ 	.dword	_1_pass_result


//--------------------- .text._Z8topk_gpuPKiPii   --------------------------
	.section	.text._Z8topk_gpuPKiPii,"ax",@progbits
	.align	128
        .global         _Z8topk_gpuPKiPii
        .type           _Z8topk_gpuPKiPii,@function
        .size           _Z8topk_gpuPKiPii,(.L_x_26 - _Z8topk_gpuPKiPii)
        .other          _Z8topk_gpuPKiPii,@"STO_CUDA_ENTRY STV_DEFAULT"
_Z8topk_gpuPKiPii:
.text._Z8topk_gpuPKiPii:
[----:B------:R-:W-:Y:S01]  /*0000*/  LDC R1, c[0x0][0x37c] ;  /* 0x0000df00ff017b82 */ /* 0x000fe20000000800 */
[----:B------:R-:W0:Y:S01]  /*0010*/  S2R R0, SR_TID.X ;  /* 0x0000000000007919 */ /* 0x000e220000002100 */
[----:B------:R-:W0:Y:S01]  /*0020*/  LDCU UR4, c[0x0][0x360] ;  /* 0x00006c00ff0477ac */ /* 0x000e220008000800 */
[----:B------:R-:W-:Y:S01]  /*0030*/  BSSY.RECONVERGENT B0, `(.L_x_0) ;  /* 0x00000db000007945 */ /* 0x000fe20003800200 */
[----:B------:R-:W-:Y:S01]  /*0040*/  HFMA2 R7, -RZ, RZ, -0.0 , 0 ;  /* 0x80000000ff077431 */ /* 0x000fe200000001ff */
[----:B------:R-:W0:Y:S01]  /*0050*/  S2R R3, SR_CTAID.X ;  /* 0x0000000000037919 */ /* 0x000e220000002500 */
[----:B------:R-:W1:Y:S01]  /*0060*/  LDCU UR5, c[0x0][0x390] ;  /* 0x00007200ff0577ac */ /* 0x000e620008000800 */
[----:B------:R-:W-:Y:S02]  /*0070*/  HFMA2 R22, -RZ, RZ, -0.0 , 0 ;  /* 0x80000000ff167431 */ /* 0x000fe400000001ff */
[----:B------:R-:W-:Y:S02]  /*0080*/  IMAD.MOV.U32 R37, RZ, RZ, -0x80000000 ;  /* 0x80000000ff257424 */ /* 0x000fe400078e00ff */
[----:B------:R-:W-:Y:S01]  /*0090*/  HFMA2 R32, -RZ, RZ, -0.0 , 0 ;  /* 0x80000000ff207431 */ /* 0x000fe200000001ff */
[----:B------:R-:W2:Y:S01]  /*00a0*/  LDCU.64 UR6, c[0x0][0x358] ;  /* 0x00006b00ff0677ac */ /* 0x000ea20008000a00 */
[----:B------:R-:W-:Y:S01]  /*00b0*/  IMAD.MOV.U32 R38, RZ, RZ, -0x80000000 ;  /* 0x80000000ff267424 */ /* 0x000fe200078e00ff */
[----:B------:R-:W-:Y:S01]  /*00c0*/  MOV R14, 0x80000000 ;  /* 0x80000000000e7802 */ /* 0x000fe20000000f00 */
[----:B------:R-:W-:Y:S01]  /*00d0*/  IMAD.MOV.U32 R39, RZ, RZ, -0x80000000 ;  /* 0x80000000ff277424 */ /* 0x000fe200078e00ff */
[----:B------:R-:W3:Y:S01]  /*00e0*/  LDCU UR8, c[0x0][0x390] ;  /* 0x00007200ff0877ac */ /* 0x000ee20008000800 */
[----:B------:R-:W-:Y:S01]  /*00f0*/  IMAD.MOV.U32 R4, RZ, RZ, -0x80000000 ;  /* 0x80000000ff047424 */ /* 0x000fe200078e00ff */
[----:B------:R-:W-:Y:S01]  /*0100*/  MOV R31, 0x80000000 ;  /* 0x80000000001f7802 */ /* 0x000fe20000000f00 */
[----:B------:R-:W-:-:S02]  /*0110*/  IMAD.MOV.U32 R5, RZ, RZ, -0x80000000 ;  /* 0x80000000ff057424 */ /* 0x000fc400078e00ff */
[----:B------:R-:W-:Y:S02]  /*0120*/  IMAD.MOV.U32 R6, RZ, RZ, -0x80000000 ;  /* 0x80000000ff067424 */ /* 0x000fe400078e00ff */
[----:B------:R-:W-:Y:S02]  /*0130*/  IMAD.MOV.U32 R8, RZ, RZ, -0x80000000 ;  /* 0x80000000ff087424 */ /* 0x000fe400078e00ff */
[----:B------:R-:W-:Y:S02]  /*0140*/  IMAD.MOV.U32 R9, RZ, RZ, -0x80000000 ;  /* 0x80000000ff097424 */ /* 0x000fe400078e00ff */
[----:B------:R-:W-:Y:S02]  /*0150*/  IMAD.MOV.U32 R10, RZ, RZ, -0x80000000 ;  /* 0x80000000ff0a7424 */ /* 0x000fe400078e00ff */
[----:B------:R-:W-:Y:S02]  /*0160*/  IMAD.MOV.U32 R11, RZ, RZ, -0x80000000 ;  /* 0x80000000ff0b7424 */ /* 0x000fe400078e00ff */
[----:B------:R-:W-:-:S02]  /*0170*/  IMAD.MOV.U32 R12, RZ, RZ, -0x80000000 ;  /* 0x80000000ff0c7424 */ /* 0x000fc400078e00ff */
[----:B------:R-:W-:Y:S02]  /*0180*/  IMAD.MOV.U32 R13, RZ, RZ, -0x80000000 ;  /* 0x80000000ff0d7424 */ /* 0x000fe400078e00ff */
[----:B------:R-:W-:Y:S02]  /*0190*/  IMAD.MOV.U32 R15, RZ, RZ, -0x80000000 ;  /* 0x80000000ff0f7424 */ /* 0x000fe400078e00ff */
[----:B------:R-:W-:Y:S02]  /*01a0*/  IMAD.MOV.U32 R16, RZ, RZ, -0x80000000 ;  /* 0x80000000ff107424 */ /* 0x000fe400078e00ff */
[----:B0-----:R-:W-:Y:S02]  /*01b0*/  IMAD R2, R3, UR4, R0 ;  /* 0x0000000403027c24 */ /* 0x001fe4000f8e0200 */
[----:B------:R-:W-:Y:S02]  /*01c0*/  IMAD.MOV.U32 R17, RZ, RZ, -0x80000000 ;  /* 0x80000000ff117424 */ /* 0x000fe400078e00ff */
[----:B------:R-:W-:Y:S01]  /*01d0*/  IMAD.MOV.U32 R18, RZ, RZ, -0x80000000 ;  /* 0x80000000ff127424 */ /* 0x000fe200078e00ff */
[----:B-1----:R-:W-:Y:S01]  /*01e0*/  ISETP.GE.AND P0, PT, R2, UR5, PT ;  /* 0x0000000502007c0c */ /* 0x002fe2000bf06270 */
        /* <DEDUP_REMOVED lines=17> */
[----:B------:R-:W-:Y:S01]  /*0300*/  IMAD.MOV.U32 R36, RZ, RZ, -0x80000000 ;  /* 0x80000000ff247424 */ /* 0x000fe200078e00ff */
[----:B--23--:R-:W-:Y:S06]  /*0310*/  @P0 BRA `(.L_x_1) ;  /* 0x0000000800b00947 */ /* 0x00cfec0003800000 */
[----:B------:R-:W-:Y:S01]  /*0320*/  BSSY.RECONVERGENT B1, `(.L_x_2) ;  /* 0x0000098000017945 */ /* 0x000fe20003800200 */
[----:B------:R-:W-:Y:S02]  /*0330*/  IMAD.MOV.U32 R21, RZ, RZ, R2 ;  /* 0x000000ffff157224 */ /* 0x000fe400078e0002 */
[----:B------:R-:W-:-:S07]  /*0340*/  IMAD.MOV.U32 R36, RZ, RZ, -0x80000000 ;  /* 0x80000000ff247424 */ /* 0x000fce00078e00ff */
.L_x_7:
[----:B------:R-:W0:Y:S02]  /*0350*/  LDC.64 R2, c[0x0][0x380] ;  /* 0x0000e000ff027b82 */ /* 0x000e240000000a00 */
[----:B0-----:R-:W-:-:S06]  /*0360*/  IMAD.WIDE R2, R21, 0x4, R2 ;  /* 0x0000000415027825 */ /* 0x001fcc00078e0202 */
[----:B------:R-:W2:Y:S01]  /*0370*/  LDG.E R3, desc[UR6][R2.64] ;  /* 0x0000000602037981 */ /* 0x000ea2000c1e1900 */
[----:B------:R-:W-:Y:S01]  /*0380*/  BSSY.RECONVERGENT B2, `(.L_x_3) ;  /* 0x000008d000027945 */ /* 0x000fe20003800200 */
[----:B--2---:R-:W-:-:S04]  /*0390*/  ISETP.NE.AND P0, PT, R3, R37, PT ;  /* 0x000000250300720c */ /* 0x004fc80003f05270 */
[----:B------:R-:W-:-:S04]  /*03a0*/  ISETP.EQ.OR P0, PT, R3, R36, !P0 ;  /* 0x000000240300720c */ /* 0x000fc80004702670 */
[----:B------:R-:W-:-:S04]  /*03b0*/  ISETP.EQ.OR P0, PT, R3, R38, P0 ;  /* 0x000000260300720c */ /* 0x000fc80000702670 */
        /* <DEDUP_REMOVED lines=16> */
[----:B------:R-:W-:-:S13]  /*04c0*/  ISETP.LE.OR P0, PT, R3, R19, P0 ;  /* 0x000000130300720c */ /* 0x000fda0000703670 */
[----:B------:R-:W-:Y:S05]  /*04d0*/  @P0 BRA `(.L_x_4) ;  /* 0x0000000400dc0947 */ /* 0x000fea0003800000 */
[----:B------:R-:W-:Y:S01]  /*04e0*/  ISETP.GT.AND P0, PT, R3, R18, PT ;  /* 0x000000120300720c */ /* 0x000fe20003f04270 */
[----:B------:R-:W-:Y:S01]  /*04f0*/  BSSY.RELIABLE B3, `(.L_x_5) ;  /* 0x000004e000037945 */ /* 0x000fe20003800100 */
[----:B------:R-:W-:-:S11]  /*0500*/  MOV R2, 0x13 ;  /* 0x0000001300027802 */ /* 0x000fd60000000f00 */
[----:B------:R-:W-:Y:S05]  /*0510*/  @!P0 BRA `(.L_x_6) ;  /* 0x00000004002c8947 */ /* 0x000fea0003800000 */
[----:B------:R-:W-:Y:S01]  /*0520*/  ISETP.GT.AND P0, PT, R3, R17, PT ;  /* 0x000000110300720c */ /* 0x000fe20003f04270 */
[----:B------:R-:W-:Y:S02]  /*0530*/  IMAD.MOV.U32 R2, RZ, RZ, 0x12 ;  /* 0x00000012ff027424 */ /* 0x000fe400078e00ff */
[----:B------:R-:W-:-:S10]  /*0540*/  IMAD.MOV.U32 R19, RZ, RZ, R18 ;  /* 0x000000ffff137224 */ /* 0x000fd400078e0012 */
        /* <DEDUP_REMOVED lines=10> */
[----:B------:R-:W-:Y:S02]  /*05f0*/  HFMA2 R2, -RZ, RZ, 0, 8.94069671630859375e-07 ;  /* 0x0000000fff027431 */ /* 0x000fe400000001ff */
        /* <DEDUP_REMOVED lines=11> */
[----:B------:R-:W-:Y:S01]  /*06b0*/  IMAD.MOV.U32 R2, RZ, RZ, 0xc ;  /* 0x0000000cff027424 */ /* 0x000fe200078e00ff */
[----:B------:R-:W-:-:S11]  /*06c0*/  MOV R13, R12 ;  /* 0x0000000c000d7202 */ /* 0x000fd60000000f00 */
        /* <DEDUP_REMOVED lines=14> */
[----:B------:R-:W-:Y:S02]  /*07b0*/  HFMA2 R2, -RZ, RZ, 0, 4.76837158203125e-07 ;  /* 0x00000008ff027431 */ /* 0x000fe400000001ff */
        /* <DEDUP_REMOVED lines=26> */
[----:B------:R-:W-:Y:S02]  /*0960*/  ISETP.GT.AND P0, PT, R3, R36, PT ;  /* 0x000000240300720c */ /* 0x000fe40003f04270 */
[----:B------:R-:W-:-:S11]  /*0970*/  MOV R38, R37 ;  /* 0x0000002500267202 */ /* 0x000fd60000000f00 */
[----:B------:R-:W-:Y:S05]  /*0980*/  @P0 BREAK.RELIABLE B3 ;  /* 0x0000000000030942 */ /* 0x000fea0003800100 */
[----:B------:R-:W-:Y:S02]  /*0990*/  @P0 IMAD.MOV.U32 R37, RZ, RZ, R36 ;  /* 0x000000ffff250224 */ /* 0x000fe400078e0024 */
[----:B------:R-:W-:Y:S01]  /*09a0*/  @P0 IMAD.MOV.U32 R36, RZ, RZ, R3 ;  /* 0x000000ffff240224 */ /* 0x000fe200078e0003 */
[----:B------:R-:W-:Y:S06]  /*09b0*/  @P0 BRA `(.L_x_4) ;  /* 0x0000000000a40947 */ /* 0x000fec0003800000 */
[----:B------:R-:W-:-:S07]  /*09c0*/  IMAD.MOV.U32 R2, RZ, RZ, 0x1 ;  /* 0x00000001ff027424 */ /* 0x000fce00078e00ff */
.L_x_6:
[----:B------:R-:W-:Y:S05]  /*09d0*/  BSYNC.RELIABLE B3 ;  /* 0x0000000000037941 */ /* 0x000fea0003800100 */
.L_x_5:
[----:B------:R-:W-:-:S05]  /*09e0*/  IMAD.SHL.U32 R2, R2, 0x4, RZ ;  /* 0x0000000402027824 */ /* 0x000fca00078e00ff */
[C---:B------:R-:W-:Y:S02]  /*09f0*/  ISETP.EQ.AND P1, PT, R2.reuse, 0x4, PT ;  /* 0x000000040200780c */ /* 0x040fe40003f22270 */
[C---:B------:R-:W-:Y:S02]  /*0a00*/  ISETP.EQ.AND P2, PT, R2.reuse, 0x8, PT ;  /* 0x000000080200780c */ /* 0x040fe40003f42270 */
[C---:B------:R-:W-:Y:S02]  /*0a10*/  ISETP.EQ.AND P3, PT, R2.reuse, 0xc, PT ;  /* 0x0000000c0200780c */ /* 0x040fe40003f62270 */
[C---:B------:R-:W-:Y:S02]  /*0a20*/  ISETP.EQ.AND P4, PT, R2.reuse, 0x10, PT ;  /* 0x000000100200780c */ /* 0x040fe40003f82270 */
[C---:B------:R-:W-:Y:S02]  /*0a30*/  ISETP.EQ.AND P5, PT, R2.reuse, 0x14, PT ;  /* 0x000000140200780c */ /* 0x040fe40003fa2270 */
[----:B------:R-:W-:-:S02]  /*0a40*/  ISETP.EQ.AND P6, PT, R2, 0x18, PT ;  /* 0x000000180200780c */ /* 0x000fc40003fc2270 */
[C---:B------:R-:W-:Y:S01]  /*0a50*/  ISETP.EQ.AND P0, PT, R2.reuse, 0x1c, PT ;  /* 0x0000001c0200780c */ /* 0x040fe20003f02270 */
[--C-:B------:R-:W-:Y:S01]  /*0a60*/  @P1 IMAD.MOV.U32 R37, RZ, RZ, R3.reuse ;  /* 0x000000ffff251224 */ /* 0x100fe200078e0003 */
[C---:B------:R-:W-:Y:S02]  /*0a70*/  ISETP.EQ.AND P1, PT, R2.reuse, 0x20, PT ;  /* 0x000000200200780c */ /* 0x040fe40003f22270 */
[----:B------:R-:W-:Y:S01]  /*0a80*/  @P2 MOV R38, R3 ;  /* 0x0000000300262202 */ /* 0x000fe20000000f00 */
[--C-:B------:R-:W-:Y:S01]  /*0a90*/  @P3 IMAD.MOV.U32 R39, RZ, RZ, R3.reuse ;  /* 0x000000ffff273224 */ /* 0x100fe200078e0003 */
[C---:B------:R-:W-:Y:S01]  /*0aa0*/  ISETP.EQ.AND P2, PT, R2.reuse, 0x24, PT ;  /* 0x000000240200780c */ /* 0x040fe20003f42270 */
[--C-:B------:R-:W-:Y:S01]  /*0ab0*/  @P4 IMAD.MOV.U32 R4, RZ, RZ, R3.reuse ;  /* 0x000000ffff044224 */ /* 0x100fe200078e0003 */
[C---:B------:R-:W-:Y:S01]  /*0ac0*/  ISETP.EQ.AND P3, PT, R2.reuse, 0x28, PT ;  /* 0x000000280200780c */ /* 0x040fe20003f62270 */
[--C-:B------:R-:W-:Y:S01]  /*0ad0*/  @P5 IMAD.MOV.U32 R5, RZ, RZ, R3.reuse ;  /* 0x000000ffff055224 */ /* 0x100fe200078e0003 */
[C---:B------:R-:W-:Y:S01]  /*0ae0*/  ISETP.EQ.AND P4, PT, R2.reuse, 0x2c, PT ;  /* 0x0000002c0200780c */ /* 0x040fe20003f82270 */
[--C-:B------:R-:W-:Y:S01]  /*0af0*/  @P6 IMAD.MOV.U32 R6, RZ, RZ, R3.reuse ;  /* 0x000000ffff066224 */ /* 0x100fe200078e0003 */
[C---:B------:R-:W-:Y:S01]  /*0b00*/  ISETP.EQ.AND P5, PT, R2.reuse, 0x30, PT ;  /* 0x000000300200780c */ /* 0x040fe20003fa2270 */
[----:B------:R-:W-:Y:S01]  /*0b10*/  @P0 IMAD.MOV.U32 R7, RZ, RZ, R3 ;  /* 0x000000ffff070224 */ /* 0x000fe200078e0003 */
[----:B------:R-:W-:-:S02]  /*0b20*/  ISETP.EQ.AND P6, PT, R2, 0x34, PT ;  /* 0x000000340200780c */ /* 0x000fc40003fc2270 */
[----:B------:R-:W-:Y:S02]  /*0b30*/  @P1 MOV R8, R3 ;  /* 0x0000000300081202 */ /* 0x000fe40000000f00 */
[C---:B------:R-:W-:Y:S01]  /*0b40*/  ISETP.EQ.AND P0, PT, R2.reuse, 0x38, PT ;  /* 0x000000380200780c */ /* 0x040fe20003f02270 */
        /* <DEDUP_REMOVED lines=9> */
[----:B------:R-:W-:-:S03]  /*0be0*/  ISETP.EQ.AND P5, PT, R2, 0x4c, PT ;  /* 0x0000004c0200780c */ /* 0x000fc60003fa2270 */
[----:B------:R-:W-:Y:S02]  /*0bf0*/  @P0 MOV R14, R3 ;  /* 0x00000003000e0202 */ /* 0x000fe40000000f00 */
[--C-:B------:R-:W-:Y:S02]  /*0c00*/  @P1 IMAD.MOV.U32 R15, RZ, RZ, R3.reuse ;  /* 0x000000ffff0f1224 */ /* 0x100fe400078e0003 */
[--C-:B------:R-:W-:Y:S02]  /*0c10*/  @P2 IMAD.MOV.U32 R16, RZ, RZ, R3.reuse ;  /* 0x000000ffff102224 */ /* 0x100fe400078e0003 */
[--C-:B------:R-:W-:Y:S02]  /*0c20*/  @P3 IMAD.MOV.U32 R17, RZ, RZ, R3.reuse ;  /* 0x000000ffff113224 */ /* 0x100fe400078e0003 */
[--C-:B------:R-:W-:Y:S02]  /*0c30*/  @P4 IMAD.MOV.U32 R18, RZ, RZ, R3.reuse ;  /* 0x000000ffff124224 */ /* 0x100fe400078e0003 */
[----:B------:R-:W-:-:S07]  /*0c40*/  @P5 IMAD.MOV.U32 R19, RZ, RZ, R3 ;  /* 0x000000ffff135224 */ /* 0x000fce00078e0003 */
.L_x_4:
[----:B------:R-:W-:Y:S05]  /*0c50*/  BSYNC.RECONVERGENT B2 ;  /* 0x0000000000027941 */ /* 0x000fea0003800200 */
.L_x_3:
[----:B------:R-:W0:Y:S02]  /*0c60*/  LDC R2, c[0x0][0x370] ;  /* 0x0000dc00ff027b82 */ /* 0x000e240000000800 */
[----:B0-----:R-:W-:-:S05]  /*0c70*/  IMAD R21, R2, UR4, R21 ;  /* 0x0000000402157c24 */ /* 0x001fca000f8e0215 */
[----:B------:R-:W-:-:S13]  /*0c80*/  ISETP.GE.AND P0, PT, R21, UR8, PT ;  /* 0x0000000815007c0c */ /* 0x000fda000bf06270 */
[----:B------:R-:W-:Y:S05]  /*0c90*/  @!P0 BRA `(.L_x_7) ;  /* 0xfffffff400ac8947 */ /* 0x000fea000383ffff */
[----:B------:R-:W-:Y:S05]  /*0ca0*/  BSYNC.RECONVERGENT B1 ;  /* 0x0000000000017941 */ /* 0x000fea0003800200 */
.L_x_2:
[----:B------:R-:W-:Y:S01]  /*0cb0*/  MOV R41, R37 ;  /* 0x0000002500297202 */ /* 0x000fe20000000f00 */
[----:B------:R-:W-:Y:S01]  /*0cc0*/  IMAD.MOV.U32 R42, RZ, RZ, R38 ;  /* 0x000000ffff2a7224 */ /* 0x000fe200078e0026 */
[----:B------:R-:W-:Y:S01]  /*0cd0*/  MOV R35, R7 ;  /* 0x0000000700237202 */ /* 0x000fe20000000f00 */
[----:B------:R-:W-:Y:S01]  /*0ce0*/  IMAD.MOV.U32 R43, RZ, RZ, R39 ;  /* 0x000000ffff2b7224 */ /* 0x000fe200078e0027 */
[----:B------:R-:W-:Y:S01]  /*0cf0*/  MOV R25, R13 ;  /* 0x0000000d00197202 */ /* 0x000fe20000000f00 */
[----:B------:R-:W-:Y:S01]  /*0d00*/  IMAD.MOV.U32 R32, RZ, RZ, R4 ;  /* 0x000000ffff207224 */ /* 0x000fe200078e0004 */
[----:B------:R-:W-:Y:S01]  /*0d10*/  MOV R23, R19 ;  /* 0x0000001300177202 */ /* 0x000fe20000000f00 */
[----:B------:R-:W-:Y:S02]  /*0d20*/  IMAD.MOV.U32 R33, RZ, RZ, R5 ;  /* 0x000000ffff217224 */ /* 0x000fe400078e0005 */
[----:B------:R-:W-:Y:S02]  /*0d30*/  IMAD.MOV.U32 R34, RZ, RZ, R6 ;  /* 0x000000ffff227224 */ /* 0x000fe400078e0006 */
[----:B------:R-:W-:-:S02]  /*0d40*/  IMAD.MOV.U32 R28, RZ, RZ, R8 ;  /* 0x000000ffff1c7224 */ /* 0x000fc400078e0008 */
[----:B------:R-:W-:Y:S02]  /*0d50*/  IMAD.MOV.U32 R29, RZ, RZ, R9 ;  /* 0x000000ffff1d7224 */ /* 0x000fe400078e0009 */
[----:B------:R-:W-:Y:S02]  /*0d60*/  IMAD.MOV.U32 R30, RZ, RZ, R10 ;  /* 0x000000ffff1e7224 */ /* 0x000fe400078e000a */
[----:B------:R-:W-:Y:S02]  /*0d70*/  IMAD.MOV.U32 R31, RZ, RZ, R11 ;  /* 0x000000ffff1f7224 */ /* 0x000fe400078e000b */
[----:B------:R-:W-:Y:S02]  /*0d80*/  IMAD.MOV.U32 R24, RZ, RZ, R12 ;  /* 0x000000ffff187224 */ /* 0x000fe400078e000c */
[----:B------:R-:W-:Y:S02]  /*0d90*/  IMAD.MOV.U32 R26, RZ, RZ, R14 ;  /* 0x000000ffff1a7224 */ /* 0x000fe400078e000e */
[----:B------:R-:W-:-:S02]  /*0da0*/  IMAD.MOV.U32 R27, RZ, RZ, R15 ;  /* 0x000000ffff1b7224 */ /* 0x000fc400078e000f */
[----:B------:R-:W-:Y:S02]  /*0db0*/  IMAD.MOV.U32 R20, RZ, RZ, R16 ;  /* 0x000000ffff147224 */ /* 0x000fe400078e0010 */
[----:B------:R-:W-:Y:S02]  /*0dc0*/  IMAD.MOV.U32 R21, RZ, RZ, R17 ;  /* 0x000000ffff157224 */ /* 0x000fe400078e0011 */
[----:B------:R-:W-:-:S07]  /*0dd0*/  IMAD.MOV.U32 R22, RZ, RZ, R18 ;  /* 0x000000ffff167224 */ /* 0x000fce00078e0012 */
.L_x_1:
[----:B------:R-:W-:Y:S05]  /*0de0*/  BSYNC.RECONVERGENT B0 ;  /* 0x0000000000007941 */ /* 0x000fea0003800200 */
.L_x_0:
[----:B------:R-:W-:Y:S05]  /*0df0*/  WARPSYNC.ALL ;  /* 0x0000000000007948 */ /* 0x000fea0003800000 */
[----:B------:R-:W0:Y:S01]  /*0e00*/  S2R R3, SR_CgaCtaId ;  /* 0x0000000000037919 */ /* 0x000e220000008800 */
[----:B------:R-:W-:Y:S01]  /*0e10*/  MOV R2, 0x400 ;  /* 0x0000040000027802 */ /* 0x000fe20000000f00 */
[----:B------:R-:W-:Y:S01]  /*0e20*/  IMAD.MOV.U32 R40, RZ, RZ, R36 ;  /* 0x000000ffff287224 */ /* 0x000fe200078e0024 */
[----:B------:R-:W-:Y:S02]  /*0e30*/  UMOV UR4, 0x80 ;  /* 0x0000008000047882 */ /* 0x000fe40000000000 */
[----:B0-----:R-:W-:-:S05]  /*0e40*/  LEA R3, R3, R2, 0x18 ;  /* 0x0000000203037211 */ /* 0x001fca00078ec0ff */
[----:B------:R-:W-:-:S05]  /*0e50*/  IMAD R3, R0, 0x50, R3 ;  /* 0x0000005000037824 */ /* 0x000fca00078e0203 */
[----:B------:R0:W-:Y:S04]  /*0e60*/  STS.128 [R3], R40 ;  /* 0x0000002803007388 */ /* 0x0001e80000000c00 */
[----:B------:R0:W-:Y:S04]  /*0e70*/  STS.128 [R3+0x10], R32 ;  /* 0x0000102003007388 */ /* 0x0001e80000000c00 */
[----:B------:R0:W-:Y:S04]  /*0e80*/  STS.128 [R3+0x20], R28 ;  /* 0x0000201c03007388 */ /* 0x0001e80000000c00 */
[----:B------:R0:W-:Y:S04]  /*0e90*/  STS.128 [R3+0x30], R24 ;  /* 0x0000301803007388 */ /* 0x0001e80000000c00 */
[----:B------:R0:W-:Y:S01]  /*0ea0*/  STS.128 [R3+0x40], R20 ;  /* 0x0000401403007388 */ /* 0x0001e20000000c00 */
[----:B------:R-:W-:Y:S06]  /*0eb0*/  BAR.SYNC.DEFER_BLOCKING 0x0 ;  /* 0x0000000000007b1d */ /* 0x000fec0000010000 */
.L_x_22:
[----:B------:R-:W-:Y:S01]  /*0ec0*/  ISETP.GE.U32.AND P0, PT, R0, UR4, PT ;  /* 0x0000000400007c0c */ /* 0x000fe2000bf06070 */
[----:B------:R-:W-:-:S12]  /*0ed0*/  BSSY.RECONVERGENT B0, `(.L_x_8) ;  /* 0x0000152000007945 */ /* 0x000fd80003800200 */
[----:B-1----:R-:W-:Y:S05]  /*0ee0*/  @P0 BRA `(.L_x_9) ;  /* 0x0000001400400947 */ /* 0x002fea0003800000 */
[----:B0-----:R-:W0:Y:S01]  /*0ef0*/  S2R R20, SR_CgaCtaId ;  /* 0x0000000000147919 */ /* 0x001e220000008800 */
[----:B------:R-:W-:Y:S01]  /*0f00*/  MOV R3, 0x400 ;  /* 0x0000040000037802 */ /* 0x000fe20000000f00 */
[----:B------:R-:W-:-:S03]  /*0f10*/  VIADD R2, R0, UR4 ;  /* 0x0000000400027c36 */ /* 0x000fc60008000000 */
[----:B0-----:R-:W-:Y:S01]  /*0f20*/  LEA R21, R20, R3, 0x18 ;  /* 0x0000000314157211 */ /* 0x001fe200078ec0ff */
[----:B------:R-:W-:Y:S02]  /*0f30*/  IMAD.MOV.U32 R3, RZ, RZ, 0x4 ;  /* 0x00000004ff037424 */ /* 0x000fe400078e00ff */
[----:B------:R-:W-:Y:S02]  /*0f40*/  IMAD.MOV.U32 R20, RZ, RZ, RZ ;  /* 0x000000ffff147224 */ /* 0x000fe400078e00ff */
[----:B------:R-:W-:-:S07]  /*0f50*/  IMAD R21, R2, 0x50, R21 ;  /* 0x0000005002157824 */ /* 0x000fce00078e0215 */
.L_x_19:
[----:B------:R-:W-:Y:S01]  /*0f60*/  IMAD.IADD R2, R21, 0x1, R20 ;  /* 0x0000000115027824 */ /* 0x000fe200078e0214 */
[----:B------:R-:W-:Y:S04]  /*0f70*/  BSSY.RECONVERGENT B1, `(.L_x_10) ;  /* 0x00000a0000017945 */ /* 0x000fe80003800200 */
[----:B------:R-:W0:Y:S02]  /*0f80*/  LDS R23, [R2] ;  /* 0x0000000002177984 */ /* 0x000e240000000800 */
[----:B0-----:R-:W-:-:S13]  /*0f90*/  ISETP.NE.AND P0, PT, R23, R36, PT ;  /* 0x000000241700720c */ /* 0x001fda0003f05270 */
[----:B------:R-:W-:Y:S05]  /*0fa0*/  @!P0 BRA `(.L_x_11) ;  /* 0x0000000800708947 */ /* 0x000fea0003800000 */
[----:B------:R-:W-:-:S13]  /*0fb0*/  ISETP.NE.AND P0, PT, R23, R37, PT ;  /* 0x000000251700720c */ /* 0x000fda0003f05270 */
        /* <DEDUP_REMOVED lines=33> */
[----:B------:R-:W-:-:S04]  /*11d0*/  ISETP.GT.AND P0, PT, R23, R19, PT ;  /* 0x000000131700720c */ /* 0x000fc80003f04270 */
[----:B------:R-:W-:-:S13]  /*11e0*/  ISETP.EQ.OR P0, PT, R23, R18, !P0 ;  /* 0x000000121700720c */ /* 0x000fda0004702670 */
[----:B------:R-:W-:Y:S05]  /*11f0*/  @P0 BRA `(.L_x_11) ;  /* 0x0000000400dc0947 */ /* 0x000fea0003800000 */
[----:B------:R-:W-:Y:S01]  /*1200*/  ISETP.GT.AND P0, PT, R23, R18, PT ;  /* 0x000000121700720c */ /* 0x000fe20003f04270 */
[----:B------:R-:W-:Y:S01]  /*1210*/  BSSY.RELIABLE B2, `(.L_x_12) ;  /* 0x000004e000027945 */ /* 0x000fe20003800100 */
[----:B------:R-:W-:-:S11]  /*1220*/  HFMA2 R2, -RZ, RZ, 0, 1.132488250732421875e-06 ;  /* 0x00000013ff027431 */ /* 0x000fd600000001ff */
        /* <DEDUP_REMOVED lines=70> */
[----:B------:R-:W-:-:S12]  /*1690*/  IMAD.MOV.U32 R38, RZ, RZ, R37 ;  /* 0x000000ffff267224 */ /* 0x000fd800078e0025 */
[----:B------:R-:W-:Y:S05]  /*16a0*/  @P0 BREAK.RELIABLE B2 ;  /* 0x0000000000020942 */ /* 0x000fea0003800100 */
[----:B------:R-:W-:Y:S01]  /*16b0*/  @P0 MOV R37, R36 ;  /* 0x0000002400250202 */ /* 0x000fe20000000f00 */
[----:B------:R-:W-:Y:S01]  /*16c0*/  @P0 IMAD.MOV.U32 R36, RZ, RZ, R23 ;  /* 0x000000ffff240224 */ /* 0x000fe200078e0017 */
[----:B------:R-:W-:Y:S06]  /*16d0*/  @P0 BRA `(.L_x_11) ;  /* 0x0000000000a40947 */ /* 0x000fec0003800000 */
[----:B------:R-:W-:-:S07]  /*16e0*/  IMAD.MOV.U32 R2, RZ, RZ, 0x1 ;  /* 0x00000001ff027424 */ /* 0x000fce00078e00ff */
.L_x_13:
[----:B------:R-:W-:Y:S05]  /*16f0*/  BSYNC.RELIABLE B2 ;  /* 0x0000000000027941 */ /* 0x000fea0003800100 */
.L_x_12:
        /* <DEDUP_REMOVED lines=32> */
[----:B------:R-:W-:Y:S01]  /*1900*/  ISETP.EQ.AND P5, PT, R2, 0x4c, PT ;  /* 0x0000004c0200780c */ /* 0x000fe20003fa2270 */
[----:B------:R-:W-:-:S04]  /*1910*/  @P0 IMAD.MOV.U32 R14, RZ, RZ, R23 ;  /* 0x000000ffff0e0224 */ /* 0x000fc800078e0017 */
[----:B------:R-:W-:Y:S02]  /*1920*/  @P1 MOV R15, R23 ;  /* 0x00000017000f1202 */ /* 0x000fe40000000f00 */
[--C-:B------:R-:W-:Y:S02]  /*1930*/  @P2 IMAD.MOV.U32 R16, RZ, RZ, R23.reuse ;  /* 0x000000ffff102224 */ /* 0x100fe400078e0017 */
[--C-:B------:R-:W-:Y:S02]  /*1940*/  @P3 IMAD.MOV.U32 R17, RZ, RZ, R23.reuse ;  /* 0x000000ffff113224 */ /* 0x100fe400078e0017 */
[--C-:B------:R-:W-:Y:S02]  /*1950*/  @P4 IMAD.MOV.U32 R18, RZ, RZ, R23.reuse ;  /* 0x000000ffff124224 */ /* 0x100fe400078e0017 */
[----:B------:R-:W-:-:S07]  /*1960*/  @P5 IMAD.MOV.U32 R19, RZ, RZ, R23 ;  /* 0x000000ffff135224 */ /* 0x000fce00078e0017 */
.L_x_11:
[----:B------:R-:W-:Y:S05]  /*1970*/  BSYNC.RECONVERGENT B1 ;  /* 0x0000000000017941 */ /* 0x000fea0003800200 */
.L_x_10:
        /* <DEDUP_REMOVED lines=117> */
[----:B------:R-:W-:Y:S05]  /*20d0*/  @P0 BRA `(.L_x_18) ;  /* 0x0000000000a80947 */ /* 0x000fea0003800000 */
[----:B------:R-:W-:-:S07]  /*20e0*/  HFMA2 R2, -RZ, RZ, 0, 5.9604644775390625e-08 ;  /* 0x00000001ff027431 */ /* 0x000fce00000001ff */
.L_x_17:
[----:B------:R-:W-:Y:S05]  /*20f0*/  BSYNC.RELIABLE B2 ;  /* 0x0000000000027941 */ /* 0x000fea0003800100 */
.L_x_16:
        /* <DEDUP_REMOVED lines=32> */
[----:B------:R-:W-:Y:S01]  /*2300*/  ISETP.EQ.AND P5, PT, R2, 0x4c, PT ;  /* 0x0000004c0200780c */ /* 0x000fe20003fa2270 */
[--C-:B------:R-:W-:Y:S02]  /*2310*/  @P0 IMAD.MOV.U32 R14, RZ, RZ, R23.reuse ;  /* 0x000000ffff0e0224 */ /* 0x100fe400078e0017 */
[--C-:B------:R-:W-:Y:S02]  /*2320*/  @P1 IMAD.MOV.U32 R15, RZ, RZ, R23.reuse ;  /* 0x000000ffff0f1224 */ /* 0x100fe400078e0017 */
[----:B------:R-:W-:-:S04]  /*2330*/  @P2 IMAD.MOV.U32 R16, RZ, RZ, R23 ;  /* 0x000000ffff102224 */ /* 0x000fc800078e0017 */
[----:B------:R-:W-:Y:S02]  /*2340*/  @P3 MOV R17, R23 ;  /* 0x0000001700113202 */ /* 0x000fe40000000f00 */
[--C-:B------:R-:W-:Y:S02]  /*2350*/  @P4 IMAD.MOV.U32 R18, RZ, RZ, R23.reuse ;  /* 0x000000ffff124224 */ /* 0x100fe400078e0017 */
[----:B------:R-:W-:Y:S01]  /*2360*/  @P5 IMAD.MOV.U32 R19, RZ, RZ, R23 ;  /* 0x000000ffff135224 */ /* 0x000fe200078e0017 */
[----:B------:R-:W-:Y:S06]  /*2370*/  BRA `(.L_x_15) ;  /* 0x0000000000087947 */ /* 0x000fec0003800000 */
.L_x_18:
[----:B------:R-:W-:Y:S02]  /*2380*/  IMAD.MOV.U32 R37, RZ, RZ, R36 ;  /* 0x000000ffff257224 */ /* 0x000fe400078e0024 */
[----:B------:R-:W-:-:S07]  /*2390*/  IMAD.MOV.U32 R36, RZ, RZ, R23 ;  /* 0x000000ffff247224 */ /* 0x000fce00078e0017 */
.L_x_15:
[----:B------:R-:W-:Y:S05]  /*23a0*/  BSYNC.RECONVERGENT B1 ;  /* 0x0000000000017941 */ /* 0x000fea0003800200 */
.L_x_14:
[----:B------:R-:W-:Y:S01]  /*23b0*/  VIADD R3, R3, 0x8 ;  /* 0x0000000803037836 */ /* 0x000fe20000000000 */
[----:B------:R-:W-:-:S04]  /*23c0*/  IADD3 R20, PT, PT, R20, 0x8, RZ ;  /* 0x0000000814147810 */ /* 0x000fc80007ffe0ff */
[----:B------:R-:W-:-:S13]  /*23d0*/  ISETP.NE.AND P0, PT, R3, 0x54, PT ;  /* 0x000000540300780c */ /* 0x000fda0003f05270 */
[----:B------:R-:W-:Y:S05]  /*23e0*/  @P0 BRA `(.L_x_19) ;  /* 0xffffffe800dc0947 */ /* 0x000fea000383ffff */
.L_x_9:
[----:B------:R-:W-:Y:S05]  /*23f0*/  BSYNC.RECONVERGENT B0 ;  /* 0x0000000000007941 */ /* 0x000fea0003800200 */
.L_x_8:
[----:B------:R-:W-:Y:S05]  /*2400*/  WARPSYNC.ALL ;  /* 0x0000000000007948 */ /* 0x000fea0003800000 */
[----:B------:R-:W-:Y:S01]  /*2410*/  BAR.SYNC.DEFER_BLOCKING 0x0 ;  /* 0x0000000000007b1d */ /* 0x000fe20000010000 */
[----:B------:R-:W-:-:S05]  /*2420*/  ISETP.GE.U32.AND P0, PT, R0, UR4, PT ;  /* 0x0000000400007c0c */ /* 0x000fca000bf06070 */
[----:B------:R-:W-:Y:S08]  /*2430*/  BSSY.RECONVERGENT B0, `(.L_x_20) ;  /* 0x000000b000007945 */ /* 0x000ff00003800200 */
[----:B------:R-:W-:Y:S05]  /*2440*/  @P0 BRA `(.L_x_21) ;  /* 0x0000000000240947 */ /* 0x000fea0003800000 */
[----:B0-----:R-:W0:Y:S01]  /*2450*/  S2R R3, SR_CgaCtaId ;  /* 0x0000000000037919 */ /* 0x001e220000008800 */
[----:B------:R-:W-:-:S04]  /*2460*/  MOV R2, 0x400 ;  /* 0x0000040000027802 */ /* 0x000fc80000000f00 */
[----:B0-----:R-:W-:-:S05]  /*2470*/  LEA R3, R3, R2, 0x18 ;  /* 0x0000000203037211 */ /* 0x001fca00078ec0ff */
[----:B------:R-:W-:-:S05]  /*2480*/  IMAD R3, R0, 0x50, R3 ;  /* 0x0000005000037824 */ /* 0x000fca00078e0203 */
[----:B------:R1:W-:Y:S04]  /*2490*/  STS.128 [R3], R36 ;  /* 0x0000002403007388 */ /* 0x0003e80000000c00 */
[----:B------:R1:W-:Y:S04]  /*24a0*/  STS.128 [R3+0x10], R4 ;  /* 0x0000100403007388 */ /* 0x0003e80000000c00 */
[----:B------:R1:W-:Y:S04]  /*24b0*/  STS.128 [R3+0x20], R8 ;  /* 0x0000200803007388 */ /* 0x0003e80000000c00 */
[----:B------:R1:W-:Y:S04]  /*24c0*/  STS.128 [R3+0x30], R12 ;  /* 0x0000300c03007388 */ /* 0x0003e80000000c00 */
[----:B------:R1:W-:Y:S02]  /*24d0*/  STS.128 [R3+0x40], R16 ;  /* 0x0000401003007388 */ /* 0x0003e40000000c00 */
.L_x_21:
[----:B------:R-:W-:Y:S05]  /*24e0*/  BSYNC.RECONVERGENT B0 ;  /* 0x0000000000007941 */ /* 0x000fea0003800200 */
.L_x_20:
[----:B------:R-:W-:Y:S01]  /*24f0*/  BAR.SYNC.DEFER_BLOCKING 0x0 ;  /* 0x0000000000007b1d */ /* 0x000fe20000010000 */
[----:B------:R-:W-:Y:S02]  /*2500*/  UISETP.GT.U32.AND UP0, UPT, UR4, 0x1, UPT ;  /* 0x000000010400788c */ /* 0x000fe4000bf04070 */
[----:B------:R-:W-:-:S07]  /*2510*/  USHF.R.U32.HI UR5, URZ, 0x1, UR4 ;  /* 0x00000001ff057899 */ /* 0x000fce0008011604 */
[----:B------:R-:W-:Y:S01]  /*2520*/  UMOV UR4, UR5 ;  /* 0x0000000500047c82 */ /* 0x000fe20008000000 */
[----:B------:R-:W-:Y:S05]  /*2530*/  BRA.U UP0, `(.L_x_22) ;  /* 0xffffffe900607547 */ /* 0x000fea000b83ffff */
[----:B01----:R-:W0:Y:S01]  /*2540*/  S2R R3, SR_CTAID.X ;  /* 0x0000000000037919 */ /* 0x003e220000002500 */
[----:B------:R-:W0:Y:S01]  /*2550*/  LDCU UR4, c[0x0][0x360] ;  /* 0x00006c00ff0477ac */ /* 0x000e220008000800 */
[----:B------:R-:W-:Y:S01]  /*2560*/  BSSY.RECONVERGENT B0, `(.L_x_23) ;  /* 0x000002d000007945 */ /* 0x000fe20003800200 */
[----:B------:R-:W1:Y:S01]  /*2570*/  LDCU UR5, c[0x0][0x390] ;  /* 0x00007200ff0577ac */ /* 0x000e620008000800 */
[----:B0-----:R-:W-:-:S05]  /*2580*/  IMAD R2, R3, UR4, RZ ;  /* 0x0000000403027c24 */ /* 0x001fca000f8e02ff */
[----:B-1----:R-:W-:-:S04]  /*2590*/  ISETP.GE.U32.AND P0, PT, R2, UR5, PT ;  /* 0x0000000502007c0c */ /* 0x002fc8000bf06070 */
[----:B------:R-:W-:-:S13]  /*25a0*/  ISETP.NE.OR P0, PT, R0, RZ, P0 ;  /* 0x000000ff0000720c */ /* 0x000fda0000705670 */
[----:B------:R-:W-:Y:S05]  /*25b0*/  @P0 BRA `(.L_x_24) ;  /* 0x00000000009c0947 */ /* 0x000fea0003800000 */
[----:B------:R-:W0:Y:S01]  /*25c0*/  S2UR UR5, SR_CgaCtaId ;  /* 0x00000000000579c3 */ /* 0x000e220000008800 */
[----:B------:R-:W-:Y:S01]  /*25d0*/  UMOV UR4, 0x400 ;  /* 0x0000040000047882 */ /* 0x000fe20000000000 */
[----:B------:R-:W-:-:S04]  /*25e0*/  IMAD R3, R3, 0x14, RZ ;  /* 0x0000001403037824 */ /* 0x000fc800078e02ff */
[C---:B------:R-:W-:Y:S02]  /*25f0*/  VIADD R25, R3.reuse, 0x4 ;  /* 0x0000000403197836 */ /* 0x040fe40000000000 */
[----:B------:R-:W1:Y:S01]  /*2600*/  LDC.64 R30, c[0x0][0x388] ;  /* 0x0000e200ff1e7b82 */ /* 0x000e620000000a00 */
[C---:B------:R-:W-:Y:S02]  /*2610*/  VIADD R27, R3.reuse, 0x8 ;  /* 0x00000008031b7836 */ /* 0x040fe40000000000 */
[C---:B------:R-:W-:Y:S02]  /*2620*/  VIADD R29, R3.reuse, 0xc ;  /* 0x0000000c031d7836 */ /* 0x040fe40000000000 */
[C---:B------:R-:W-:Y:S01]  /*2630*/  VIADD R33, R3.reuse, 0x10 ;  /* 0x0000001003217836 */ /* 0x040fe20000000000 */
[----:B0-----:R-:W-:Y:S01]  /*2640*/  ULEA UR4, UR5, UR4, 0x18 ;  /* 0x0000000405047291 */ /* 0x001fe2000f8ec0ff */
[----:B-1----:R-:W-:-:S08]  /*2650*/  IMAD.WIDE.U32 R2, R3, 0x4, R30 ;  /* 0x0000000403027825 */ /* 0x002fd000078e001e */
[----:B------:R-:W0:Y:S01]  /*2660*/  LDS.128 R8, [UR4] ;  /* 0x00000004ff087984 */ /* 0x000e220008000c00 */
[----:B------:R-:W-:-:S03]  /*2670*/  IMAD.WIDE.U32 R24, R25, 0x4, R30 ;  /* 0x0000000419187825 */ /* 0x000fc600078e001e */
[----:B------:R-:W1:Y:S01]  /*2680*/  LDS.128 R4, [UR4+0x10] ;  /* 0x00001004ff047984 */ /* 0x000e620008000c00 */
[----:B------:R-:W-:-:S03]  /*2690*/  IMAD.WIDE.U32 R26, R27, 0x4, R30 ;  /* 0x000000041b1a7825 */ /* 0x000fc600078e001e */
[----:B------:R-:W2:Y:S01]  /*26a0*/  LDS.128 R12, [UR4+0x20] ;  /* 0x00002004ff0c7984 */ /* 0x000ea20008000c00 */
[----:B------:R-:W-:-:S03]  /*26b0*/  IMAD.WIDE.U32 R28, R29, 0x4, R30 ;  /* 0x000000041d1c7825 */ /* 0x000fc600078e001e */
[----:B------:R-:W3:Y:S01]  /*26c0*/  LDS.128 R16, [UR4+0x30] ;  /* 0x00003004ff107984 */ /* 0x000ee20008000c00 */
[----:B------:R-:W-:-:S03]  /*26d0*/  IMAD.WIDE.U32 R30, R33, 0x4, R30 ;  /* 0x00000004211e7825 */ /* 0x000fc600078e001e */
[----:B------:R-:W4:Y:S04]  /*26e0*/  LDS.128 R20, [UR4+0x40] ;  /* 0x00004004ff147984 */ /* 0x000f280008000c00 */
[----:B0-----:R0:W-:Y:S04]  /*26f0*/  STG.E desc[UR6][R2.64], R8 ;  /* 0x0000000802007986 */ /* 0x0011e8000c101906 */
[----:B------:R0:W-:Y:S04]  /*2700*/  STG.E desc[UR6][R2.64+0x4], R9 ;  /* 0x0000040902007986 */ /* 0x0001e8000c101906 */
[----:B------:R0:W-:Y:S04]  /*2710*/  STG.E desc[UR6][R2.64+0x8], R10 ;  /* 0x0000080a02007986 */ /* 0x0001e8000c101906 */
[----:B------:R0:W-:Y:S04]  /*2720*/  STG.E desc[UR6][R2.64+0xc], R11 ;  /* 0x00000c0b02007986 */ /* 0x0001e8000c101906 */
[----:B-1----:R0:W-:Y:S04]  /*2730*/  STG.E desc[UR6][R24.64], R4 ;  /* 0x0000000418007986 */ /* 0x0021e8000c101906 */
[----:B------:R0:W-:Y:S04]  /*2740*/  STG.E desc[UR6][R24.64+0x4], R5 ;  /* 0x0000040518007986 */ /* 0x0001e8000c101906 */
[----:B------:R0:W-:Y:S04]  /*2750*/  STG.E desc[UR6][R24.64+0x8], R6 ;  /* 0x0000080618007986 */ /* 0x0001e8000c101906 */
[----:B------:R0:W-:Y:S04]  /*2760*/  STG.E desc[UR6][R24.64+0xc], R7 ;  /* 0x00000c0718007986 */ /* 0x0001e8000c101906 */
[----:B--2---:R0:W-:Y:S04]  /*2770*/  STG.E desc[UR6][R26.64], R12 ;  /* 0x0000000c1a007986 */ /* 0x0041e8000c101906 */
[----:B------:R0:W-:Y:S04]  /*2780*/  STG.E desc[UR6][R26.64+0x4], R13 ;  /* 0x0000040d1a007986 */ /* 0x0001e8000c101906 */
[----:B------:R0:W-:Y:S04]  /*2790*/  STG.E desc[UR6][R26.64+0x8], R14 ;  /* 0x0000080e1a007986 */ /* 0x0001e8000c101906 */
[----:B------:R0:W-:Y:S04]  /*27a0*/  STG.E desc[UR6][R26.64+0xc], R15 ;  /* 0x00000c0f1a007986 */ /* 0x0001e8000c101906 */
[----:B---3--:R0:W-:Y:S04]  /*27b0*/  STG.E desc[UR6][R28.64], R16 ;  /* 0x000000101c007986 */ /* 0x0081e8000c101906 */
[----:B------:R0:W-:Y:S04]  /*27c0*/  STG.E desc[UR6][R28.64+0x4], R17 ;  /* 0x000004111c007986 */ /* 0x0001e8000c101906 */
[----:B------:R0:W-:Y:S04]  /*27d0*/  STG.E desc[UR6][R28.64+0x8], R18 ;  /* 0x000008121c007986 */ /* 0x0001e8000c101906 */
[----:B------:R0:W-:Y:S04]  /*27e0*/  STG.E desc[UR6][R28.64+0xc], R19 ;  /* 0x00000c131c007986 */ /* 0x0001e8000c101906 */
[----:B----4-:R0:W-:Y:S04]  /*27f0*/  STG.E desc[UR6][R30.64], R20 ;  /* 0x000000141e007986 */ /* 0x0101e8000c101906 */
[----:B------:R0:W-:Y:S04]  /*2800*/  STG.E desc[UR6][R30.64+0x4], R21 ;  /* 0x000004151e007986 */ /* 0x0001e8000c101906 */
[----:B------:R0:W-:Y:S04]  /*2810*/  STG.E desc[UR6][R30.64+0x8], R22 ;  /* 0x000008161e007986 */ /* 0x0001e8000c101906 */
[----:B------:R0:W-:Y:S02]  /*2820*/  STG.E desc[UR6][R30.64+0xc], R23 ;  /* 0x00000c171e007986 */ /* 0x0001e4000c101906 */
.L_x_24:
[----:B------:R-:W-:Y:S05]  /*2830*/  BSYNC.RECONVERGENT B0 ;  /* 0x0000000000007941 */ /* 0x000fea0003800200 */
.L_x_23:
[----:B------:R-:W-:Y:S06]  /*2840*/  BAR.SYNC.DEFER_BLOCKING 0x0 ;  /* 0x0000000000007b1d */ /* 0x000fec0000010000 */
[----:B------:R-:W-:Y:S05]  /*2850*/  EXIT ;  /* 0x000000000000794d */ /* 0x000fea0003800000 */
.L_x_25:
[----:B------:R-:W-:-:S00]  /*2860*/  BRA `(.L_x_25) ;  /* 0xfffffffc00fc7947 */ /* 0x000fc0000383ffff */
[----:B------:R-:W-:-:S00]  /*2870*/  NOP ;  /* 0x0000000000007918 */ /* 0x000fc00000000000 */
        /* <DEDUP_REMOVED lines=8> */
.L_x_26:


//--------------------- .nv.shared._Z8topk_gpuPKiPii --------------------------
	.section	.nv.shared._Z8topk_gpuPKiPii,"aw",@nobits
	.sectionflags	@""
	.align	4
.nv.shared._Z8topk_gpuPKiPii:
	.zero		21504


//--------------------- .nv.shared.reserved.0     --------------------------
	.section	.nv.shared.reserved.0,"aw",@nobits
	.weak		__nv_reservedSMEM_offset_0_alias
	.size		__nv_reservedSMEM_offset_0_alias, 0, 64
	.other		__nv_reservedSMEM_offset_0_alias,@"STO_CUDA_RESERVED_SHARED STV_DEFAULT"
__nv_reservedSMEM_offset_0_alias:
	.zero		0
	.zero		64


//--------------------- .nv.global                --------------------------
	.section	.nv.global,"aw",@nobits
	.align	4
.nv.global:
	.type		gpu_result,@object
	.size		gpu_result,(_1_pass_result - gpu_result)
	.other		gpu_result,@"STV_DEFAULT STO_CUDA_MANAGED"
gpu_result:
	.zero		80
	.type		_1_pass_result,@object
	.size		_1_pass_result,(source - _1_pass_result)
	.other		_1_pass_result,@"STV_DEFAULT STO_CUDA_MANAGED"
_1_pass_result:
	.zero		5120
	.type		source,@object
	.size		source,(.L_0 - source)
	.other		source,@"STV_DEFAULT STO_CUDA_MANAGED"
source:
	.zero		4000000
.L_0:


//--------------------- .nv.constant0._Z8topk_gpuPKiPii --------------------------
	.section	.nv.constant0._Z8topk_gpuPKiPii,"a",@progbits
	.sectionflags	@""
	.align	4
.nv.constant0._Z8topk_gpuPKiPii:
	.zero		916


//--------------------- SYMBOLS --------------------------

	.type		.nv.reservedSmem.offset0,@object
	.size		.nv.reservedSmem.offset0,0x4
	.type		.nv.reservedSmem.cap,@object
	.size		.nv.reservedSmem.cap,0x4
